//
// Generated by NVIDIA NVVM Compiler
//
// Compiler Build ID: CL-36424714
// Cuda compilation tools, release 13.0, V13.0.88
// Based on NVVM 20.0.0
//

.version 9.0
.target sm_100
.address_size 64

	// .globl	_ZN3cub18CUB_300001_SM_10006detail11EmptyKernelIvEEvv
.global .align 4 .b8 precalc_xorwow_matrix[102400];
.global .align 4 .b8 precalc_xorwow_offset_matrix[102400];
.global .align 4 .b8 mrg32k3aM1[2304];
.global .align 4 .b8 mrg32k3aM2[2304];
.global .align 4 .b8 mrg32k3aM1SubSeq[2016];
.global .align 4 .b8 mrg32k3aM2SubSeq[2016];
.global .align 4 .b8 mrg32k3aM1Seq[2304];
.global .align 4 .b8 mrg32k3aM2Seq[2304];
.const .align 8 .b8 __cr_lgamma_table[72];
.global .align 1 .b8 _ZN41_INTERNAL_5188e570_4_k_cu_0f5ed04b_1073554cuda3std3__45__cpo5beginE[1];
.global .align 1 .b8 _ZN41_INTERNAL_5188e570_4_k_cu_0f5ed04b_1073554cuda3std3__45__cpo3endE[1];
.global .align 1 .b8 _ZN41_INTERNAL_5188e570_4_k_cu_0f5ed04b_1073554cuda3std3__45__cpo6cbeginE[1];
.global .align 1 .b8 _ZN41_INTERNAL_5188e570_4_k_cu_0f5ed04b_1073554cuda3std3__45__cpo4cendE[1];
.global .align 1 .b8 _ZN41_INTERNAL_5188e570_4_k_cu_0f5ed04b_1073554cuda3std3__45__cpo6rbeginE[1];
.global .align 1 .b8 _ZN41_INTERNAL_5188e570_4_k_cu_0f5ed04b_1073554cuda3std3__45__cpo4rendE[1];
.global .align 1 .b8 _ZN41_INTERNAL_5188e570_4_k_cu_0f5ed04b_1073554cuda3std3__45__cpo7crbeginE[1];
.global .align 1 .b8 _ZN41_INTERNAL_5188e570_4_k_cu_0f5ed04b_1073554cuda3std3__45__cpo5crendE[1];
.global .align 1 .b8 _ZN41_INTERNAL_5188e570_4_k_cu_0f5ed04b_1073554cuda3std3__443_GLOBAL__N__5188e570_4_k_cu_0f5ed04b_1073556ignoreE[1];
.global .align 1 .b8 _ZN41_INTERNAL_5188e570_4_k_cu_0f5ed04b_1073554cuda3std3__419piecewise_constructE[1];
.global .align 1 .b8 _ZN41_INTERNAL_5188e570_4_k_cu_0f5ed04b_1073554cuda3std3__48in_placeE[1];
.global .align 1 .b8 _ZN41_INTERNAL_5188e570_4_k_cu_0f5ed04b_1073554cuda3std3__420unreachable_sentinelE[1];
.global .align 1 .b8 _ZN41_INTERNAL_5188e570_4_k_cu_0f5ed04b_1073554cuda3std3__47nulloptE[1];
.global .align 1 .b8 _ZN41_INTERNAL_5188e570_4_k_cu_0f5ed04b_1073554cuda3std3__48unexpectE[1];
.global .align 1 .b8 _ZN41_INTERNAL_5188e570_4_k_cu_0f5ed04b_1073554cuda3std6ranges3__45__cpo4swapE[1];
.global .align 1 .b8 _ZN41_INTERNAL_5188e570_4_k_cu_0f5ed04b_1073554cuda3std6ranges3__45__cpo9iter_moveE[1];
.global .align 1 .b8 _ZN41_INTERNAL_5188e570_4_k_cu_0f5ed04b_1073554cuda3std6ranges3__45__cpo5beginE[1];
.global .align 1 .b8 _ZN41_INTERNAL_5188e570_4_k_cu_0f5ed04b_1073554cuda3std6ranges3__45__cpo3endE[1];
.global .align 1 .b8 _ZN41_INTERNAL_5188e570_4_k_cu_0f5ed04b_1073554cuda3std6ranges3__45__cpo6cbeginE[1];
.global .align 1 .b8 _ZN41_INTERNAL_5188e570_4_k_cu_0f5ed04b_1073554cuda3std6ranges3__45__cpo4cendE[1];
.global .align 1 .b8 _ZN41_INTERNAL_5188e570_4_k_cu_0f5ed04b_1073554cuda3std6ranges3__45__cpo7advanceE[1];
.global .align 1 .b8 _ZN41_INTERNAL_5188e570_4_k_cu_0f5ed04b_1073554cuda3std6ranges3__45__cpo9iter_swapE[1];
.global .align 1 .b8 _ZN41_INTERNAL_5188e570_4_k_cu_0f5ed04b_1073554cuda3std6ranges3__45__cpo4nextE[1];
.global .align 1 .b8 _ZN41_INTERNAL_5188e570_4_k_cu_0f5ed04b_1073554cuda3std6ranges3__45__cpo4prevE[1];
.global .align 1 .b8 _ZN41_INTERNAL_5188e570_4_k_cu_0f5ed04b_1073554cuda3std6ranges3__45__cpo4dataE[1];
.global .align 1 .b8 _ZN41_INTERNAL_5188e570_4_k_cu_0f5ed04b_1073554cuda3std6ranges3__45__cpo5cdataE[1];
.global .align 1 .b8 _ZN41_INTERNAL_5188e570_4_k_cu_0f5ed04b_1073554cuda3std6ranges3__45__cpo4sizeE[1];
.global .align 1 .b8 _ZN41_INTERNAL_5188e570_4_k_cu_0f5ed04b_1073554cuda3std6ranges3__45__cpo5ssizeE[1];
.global .align 1 .b8 _ZN41_INTERNAL_5188e570_4_k_cu_0f5ed04b_1073554cuda3std6ranges3__45__cpo8distanceE[1];
.global .align 1 .b8 _ZN41_INTERNAL_5188e570_4_k_cu_0f5ed04b_1073556thrust24THRUST_300001_SM_1000_NS8cuda_cub3parE[1];
.global .align 1 .b8 _ZN41_INTERNAL_5188e570_4_k_cu_0f5ed04b_1073556thrust24THRUST_300001_SM_1000_NS8cuda_cub10par_nosyncE[1];
.global .align 1 .b8 _ZN41_INTERNAL_5188e570_4_k_cu_0f5ed04b_1073556thrust24THRUST_300001_SM_1000_NS6system6detail10sequential3seqE[1];
.global .align 1 .b8 _ZN41_INTERNAL_5188e570_4_k_cu_0f5ed04b_1073556thrust24THRUST_300001_SM_1000_NS6system3cpp3parE[1];
.global .align 1 .b8 _ZN41_INTERNAL_5188e570_4_k_cu_0f5ed04b_1073556thrust24THRUST_300001_SM_1000_NS12placeholders2_1E[1];
.global .align 1 .b8 _ZN41_INTERNAL_5188e570_4_k_cu_0f5ed04b_1073556thrust24THRUST_300001_SM_1000_NS12placeholders2_2E[1];
.global .align 1 .b8 _ZN41_INTERNAL_5188e570_4_k_cu_0f5ed04b_1073556thrust24THRUST_300001_SM_1000_NS12placeholders2_3E[1];
.global .align 1 .b8 _ZN41_INTERNAL_5188e570_4_k_cu_0f5ed04b_1073556thrust24THRUST_300001_SM_1000_NS12placeholders2_4E[1];
.global .align 1 .b8 _ZN41_INTERNAL_5188e570_4_k_cu_0f5ed04b_1073556thrust24THRUST_300001_SM_1000_NS12placeholders2_5E[1];
.global .align 1 .b8 _ZN41_INTERNAL_5188e570_4_k_cu_0f5ed04b_1073556thrust24THRUST_300001_SM_1000_NS12placeholders2_6E[1];
.global .align 1 .b8 _ZN41_INTERNAL_5188e570_4_k_cu_0f5ed04b_1073556thrust24THRUST_300001_SM_1000_NS12placeholders2_7E[1];
.global .align 1 .b8 _ZN41_INTERNAL_5188e570_4_k_cu_0f5ed04b_1073556thrust24THRUST_300001_SM_1000_NS12placeholders2_8E[1];
.global .align 1 .b8 _ZN41_INTERNAL_5188e570_4_k_cu_0f5ed04b_1073556thrust24THRUST_300001_SM_1000_NS12placeholders2_9E[1];
.global .align 1 .b8 _ZN41_INTERNAL_5188e570_4_k_cu_0f5ed04b_1073556thrust24THRUST_300001_SM_1000_NS12placeholders3_10E[1];
.global .align 1 .b8 _ZN41_INTERNAL_5188e570_4_k_cu_0f5ed04b_1073556thrust24THRUST_300001_SM_1000_NS3seqE[1];
.global .align 1 .b8 _ZN41_INTERNAL_5188e570_4_k_cu_0f5ed04b_1073556thrust24THRUST_300001_SM_1000_NS6deviceE[1];

.visible .entry _ZN3cub18CUB_300001_SM_10006detail11EmptyKernelIvEEvv()
{


	ret;

}


// ===== COMPILED SASS (sm_100) =====

	.target	sm_100

	.elftype	@"ET_EXEC"


//--------------------- .note.nv.tkinfo           --------------------------
	.section	.note.nv.tkinfo,"",@"SHT_NOTE"
	.sectionflags	@"SHF_NOTE_NV_TKINFO"
	.tkinfo
        /*0018*/ 	.word	0x00000002
        /*0030*/ 	.string	""
        /*0030*/ 	.string	"ptxas"
        /*0030*/ 	.string	"Cuda compilation tools, release 13.0, V13.0.88"
        /*0030*/ 	.string	"Build cuda_13.0.r13.0/compiler.36424714_0"
        /*0030*/ 	.string	"-arch sm_100 -m 64 "



//--------------------- .note.nv.cuinfo           --------------------------
	.section	.note.nv.cuinfo,"",@"SHT_NOTE"
	.sectionflags	@"SHF_NOTE_NV_CUINFO"
        /*0018*/ 	.short	0x0002
        /*001a*/ 	.short	0x0064
        /*001c*/ 	.short	0x0082
	.zero		2


//--------------------- .nv.info                  --------------------------
	.section	.nv.info,"",@"SHT_CUDA_INFO"
	.align	4


	//----- nvinfo : EIATTR_REGCOUNT
	.align		4
        /*0000*/ 	.byte	0x04, 0x2f
        /*0002*/ 	.short	(.L_55 - .L_54)
	.align		4
.L_54:
        /*0004*/ 	.word	index@(_ZN3cub18CUB_300001_SM_10006detail11EmptyKernelIvEEvv)
        /*0008*/ 	.word	0x00000004


	//----- nvinfo : EIATTR_FRAME_SIZE
	.align		4
.L_55:
        /*000c*/ 	.byte	0x04, 0x11
        /*000e*/ 	.short	(.L_57 - .L_56)
	.align		4
.L_56:
        /*0010*/ 	.word	index@(_ZN3cub18CUB_300001_SM_10006detail11EmptyKernelIvEEvv)
        /*0014*/ 	.word	0x00000000


	//----- nvinfo : EIATTR_MIN_STACK_SIZE
	.align		4
.L_57:
        /*0018*/ 	.byte	0x04, 0x12
        /*001a*/ 	.short	(.L_59 - .L_58)
	.align		4
.L_58:
        /*001c*/ 	.word	index@(_ZN3cub18CUB_300001_SM_10006detail11EmptyKernelIvEEvv)
        /*0020*/ 	.word	0x00000000
.L_59:


//--------------------- .nv.compat                --------------------------
	.section	.nv.compat,"",@"SHT_CUDA_COMPAT_INFO"
	.align	4
        /*0000*/ 	.byte	0x02, 0x09, 0x00, 0x00, 0x02, 0x02, 0x01, 0x00, 0x02, 0x05, 0x05, 0x00, 0x03, 0x07, 0x01, 0x01
        /*0010*/ 	.byte	0x02, 0x03, 0x00, 0x00, 0x02, 0x06, 0x01, 0x00, 0x04, 0x0b, 0x08, 0x00, 0x09, 0x00, 0x00, 0x00
        /*0020*/ 	.byte	0x00, 0x00, 0x00, 0x00


//--------------------- .nv.info._ZN3cub18CUB_300001_SM_10006detail11EmptyKernelIvEEvv --------------------------
	.section	.nv.info._ZN3cub18CUB_300001_SM_10006detail11EmptyKernelIvEEvv,"",@"SHT_CUDA_INFO"
	.sectionflags	@""
	.align	4


	//----- nvinfo : EIATTR_CUDA_API_VERSION
	.align		4
        /*0000*/ 	.byte	0x04, 0x37
        /*0002*/ 	.short	(.L_61 - .L_60)
.L_60:
        /*0004*/ 	.word	0x00000082


	//----- nvinfo : EIATTR_SPARSE_MMA_MASK
	.align		4
.L_61:
        /*0008*/ 	.byte	0x03, 0x50
        /*000a*/ 	.short	0x0000


	//----- nvinfo : EIATTR_MAXREG_COUNT
	.align		4
        /*000c*/ 	.byte	0x03, 0x1b
        /*000e*/ 	.short	0x00ff


	//----- nvinfo : EIATTR_MERCURY_ISA_VERSION
	.align		4
        /*0010*/ 	.byte	0x03, 0x5f
        /*0012*/ 	.short	0x0101


	//----- nvinfo : EIATTR_VRC_CTA_INIT_COUNT
	.align		4
        /*0014*/ 	.byte	0x02, 0x4a
	.zero		1
	.zero		1


	//----- nvinfo : EIATTR_EXIT_INSTR_OFFSETS
	.align		4
        /*0018*/ 	.byte	0x04, 0x1c
        /*001a*/ 	.short	(.L_63 - .L_62)


	//   ....[0]....
.L_62:
        /*001c*/ 	.word	0x00000010


	//----- nvinfo : EIATTR_SW_WAR
	.align		4
.L_63:
        /*0020*/ 	.byte	0x04, 0x36
        /*0022*/ 	.short	(.L_65 - .L_64)
.L_64:
        /*0024*/ 	.word	0x00000008
.L_65:


//--------------------- .nv.callgraph             --------------------------
	.section	.nv.callgraph,"",@"SHT_CUDA_CALLGRAPH"
	.align	4
	.sectionentsize	8
	.align		4
        /*0000*/ 	.word	0x00000000
	.align		4
        /*0004*/ 	.word	0xffffffff
	.align		4
        /*0008*/ 	.word	0x00000000
	.align		4
        /*000c*/ 	.word	0xfffffffe
	.align		4
        /*0010*/ 	.word	0x00000000
	.align		4
        /*0014*/ 	.word	0xfffffffd
	.align		4
        /*0018*/ 	.word	0x00000000
	.align		4
        /*001c*/ 	.word	0xfffffffc


//--------------------- .nv.constant4             --------------------------
	.section	.nv.constant4,"a",@progbits
	.align	8
	.align		8
.nv.constant4:
        /*0000*/ 	.dword	precalc_xorwow_matrix
	.align		8
        /*0008*/ 	.dword	precalc_xorwow_offset_matrix
	.align		8
        /*0010*/ 	.dword	mrg32k3aM1
	.align		8
        /*0018*/ 	.dword	mrg32k3aM2
	.align		8
        /*0020*/ 	.dword	mrg32k3aM1SubSeq
	.align		8
        /*0028*/ 	.dword	mrg32k3aM2SubSeq
	.align		8
        /*0030*/ 	.dword	mrg32k3aM1Seq
	.align		8
        /*0038*/ 	.dword	mrg32k3aM2Seq
	.align		8
        /*0040*/ 	.dword	_ZN41_INTERNAL_5188e570_4_k_cu_0f5ed04b_1077964cuda3std3__45__cpo5beginE
	.align		8
        /*0048*/ 	.dword	_ZN41_INTERNAL_5188e570_4_k_cu_0f5ed04b_1077964cuda3std3__45__cpo3endE
	.align		8
        /*0050*/ 	.dword	_ZN41_INTERNAL_5188e570_4_k_cu_0f5ed04b_1077964cuda3std3__45__cpo6cbeginE
	.align		8
        /*0058*/ 	.dword	_ZN41_INTERNAL_5188e570_4_k_cu_0f5ed04b_1077964cuda3std3__45__cpo4cendE
	.align		8
        /*0060*/ 	.dword	_ZN41_INTERNAL_5188e570_4_k_cu_0f5ed04b_1077964cuda3std3__45__cpo6rbeginE
	.align		8
        /*0068*/ 	.dword	_ZN41_INTERNAL_5188e570_4_k_cu_0f5ed04b_1077964cuda3std3__45__cpo4rendE
	.align		8
        /*0070*/ 	.dword	_ZN41_INTERNAL_5188e570_4_k_cu_0f5ed04b_1077964cuda3std3__45__cpo7crbeginE
	.align		8
        /*0078*/ 	.dword	_ZN41_INTERNAL_5188e570_4_k_cu_0f5ed04b_1077964cuda3std3__45__cpo5crendE
	.align		8
        /*0080*/ 	.dword	_ZN41_INTERNAL_5188e570_4_k_cu_0f5ed04b_1077964cuda3std3__443_GLOBAL__N__5188e570_4_k_cu_0f5ed04b_1077966ignoreE
	.align		8
        /*0088*/ 	.dword	_ZN41_INTERNAL_5188e570_4_k_cu_0f5ed04b_1077964cuda3std3__419piecewise_constructE
	.align		8
        /*0090*/ 	.dword	_ZN41_INTERNAL_5188e570_4_k_cu_0f5ed04b_1077964cuda3std3__48in_placeE
	.align		8
        /*0098*/ 	.dword	_ZN41_INTERNAL_5188e570_4_k_cu_0f5ed04b_1077964cuda3std3__420unreachable_sentinelE
	.align		8
        /*00a0*/ 	.dword	_ZN41_INTERNAL_5188e570_4_k_cu_0f5ed04b_1077964cuda3std3__47nulloptE
	.align		8
        /*00a8*/ 	.dword	_ZN41_INTERNAL_5188e570_4_k_cu_0f5ed04b_1077964cuda3std3__48unexpectE
	.align		8
        /*00b0*/ 	.dword	_ZN41_INTERNAL_5188e570_4_k_cu_0f5ed04b_1077964cuda3std6ranges3__45__cpo4swapE
	.align		8
        /*00b8*/ 	.dword	_ZN41_INTERNAL_5188e570_4_k_cu_0f5ed04b_1077964cuda3std6ranges3__45__cpo9iter_moveE
	.align		8
        /*00c0*/ 	.dword	_ZN41_INTERNAL_5188e570_4_k_cu_0f5ed04b_1077964cuda3std6ranges3__45__cpo5beginE
	.align		8
        /*00c8*/ 	.dword	_ZN41_INTERNAL_5188e570_4_k_cu_0f5ed04b_1077964cuda3std6ranges3__45__cpo3endE
	.align		8
        /*00d0*/ 	.dword	_ZN41_INTERNAL_5188e570_4_k_cu_0f5ed04b_1077964cuda3std6ranges3__45__cpo6cbeginE
	.align		8
        /*00d8*/ 	.dword	_ZN41_INTERNAL_5188e570_4_k_cu_0f5ed04b_1077964cuda3std6ranges3__45__cpo4cendE
	.align		8
        /*00e0*/ 	.dword	_ZN41_INTERNAL_5188e570_4_k_cu_0f5ed04b_1077964cuda3std6ranges3__45__cpo7advanceE
	.align		8
        /*00e8*/ 	.dword	_ZN41_INTERNAL_5188e570_4_k_cu_0f5ed04b_1077964cuda3std6ranges3__45__cpo9iter_swapE
	.align		8
        /*00f0*/ 	.dword	_ZN41_INTERNAL_5188e570_4_k_cu_0f5ed04b_1077964cuda3std6ranges3__45__cpo4nextE
	.align		8
        /*00f8*/ 	.dword	_ZN41_INTERNAL_5188e570_4_k_cu_0f5ed04b_1077964cuda3std6ranges3__45__cpo4prevE
	.align		8
        /*0100*/ 	.dword	_ZN41_INTERNAL_5188e570_4_k_cu_0f5ed04b_1077964cuda3std6ranges3__45__cpo4dataE
	.align		8
        /*0108*/ 	.dword	_ZN41_INTERNAL_5188e570_4_k_cu_0f5ed04b_1077964cuda3std6ranges3__45__cpo5cdataE
	.align		8
        /*0110*/ 	.dword	_ZN41_INTERNAL_5188e570_4_k_cu_0f5ed04b_1077964cuda3std6ranges3__45__cpo4sizeE
	.align		8
        /*0118*/ 	.dword	_ZN41_INTERNAL_5188e570_4_k_cu_0f5ed04b_1077964cuda3std6ranges3__45__cpo5ssizeE
	.align		8
        /*0120*/ 	.dword	_ZN41_INTERNAL_5188e570_4_k_cu_0f5ed04b_1077964cuda3std6ranges3__45__cpo8distanceE
	.align		8
        /*0128*/ 	.dword	_ZN41_INTERNAL_5188e570_4_k_cu_0f5ed04b_1077966thrust24THRUST_300001_SM_1000_NS8cuda_cub3parE
	.align		8
        /*0130*/ 	.dword	_ZN41_INTERNAL_5188e570_4_k_cu_0f5ed04b_1077966thrust24THRUST_300001_SM_1000_NS8cuda_cub10par_nosyncE
	.align		8
        /*0138*/ 	.dword	_ZN41_INTERNAL_5188e570_4_k_cu_0f5ed04b_1077966thrust24THRUST_300001_SM_1000_NS6system6detail10sequential3seqE
	.align		8
        /*0140*/ 	.dword	_ZN41_INTERNAL_5188e570_4_k_cu_0f5ed04b_1077966thrust24THRUST_300001_SM_1000_NS6system3cpp3parE
	.align		8
        /*0148*/ 	.dword	_ZN41_INTERNAL_5188e570_4_k_cu_0f5ed04b_1077966thrust24THRUST_300001_SM_1000_NS12placeholders2_1E
	.align		8
        /*0150*/ 	.dword	_ZN41_INTERNAL_5188e570_4_k_cu_0f5ed04b_1077966thrust24THRUST_300001_SM_1000_NS12placeholders2_2E
	.align		8
        /*0158*/ 	.dword	_ZN41_INTERNAL_5188e570_4_k_cu_0f5ed04b_1077966thrust24THRUST_300001_SM_1000_NS12placeholders2_3E
	.align		8
        /*0160*/ 	.dword	_ZN41_INTERNAL_5188e570_4_k_cu_0f5ed04b_1077966thrust24THRUST_300001_SM_1000_NS12placeholders2_4E
	.align		8
        /*0168*/ 	.dword	_ZN41_INTERNAL_5188e570_4_k_cu_0f5ed04b_1077966thrust24THRUST_300001_SM_1000_NS12placeholders2_5E
	.align		8
        /*0170*/ 	.dword	_ZN41_INTERNAL_5188e570_4_k_cu_0f5ed04b_1077966thrust24THRUST_300001_SM_1000_NS12placeholders2_6E
	.align		8
        /*0178*/ 	.dword	_ZN41_INTERNAL_5188e570_4_k_cu_0f5ed04b_1077966thrust24THRUST_300001_SM_1000_NS12placeholders2_7E
	.align		8
        /*0180*/ 	.dword	_ZN41_INTERNAL_5188e570_4_k_cu_0f5ed04b_1077966thrust24THRUST_300001_SM_1000_NS12placeholders2_8E
	.align		8
        /*0188*/ 	.dword	_ZN41_INTERNAL_5188e570_4_k_cu_0f5ed04b_1077966thrust24THRUST_300001_SM_1000_NS12placeholders2_9E
	.align		8
        /*0190*/ 	.dword	_ZN41_INTERNAL_5188e570_4_k_cu_0f5ed04b_1077966thrust24THRUST_300001_SM_1000_NS12placeholders3_10E
	.align		8
        /*0198*/ 	.dword	_ZN41_INTERNAL_5188e570_4_k_cu_0f5ed04b_1077966thrust24THRUST_300001_SM_1000_NS3seqE
	.align		8
        /*01a0*/ 	.dword	_ZN41_INTERNAL_5188e570_4_k_cu_0f5ed04b_1077966thrust24THRUST_300001_SM_1000_NS6deviceE


//--------------------- .nv.constant3             --------------------------
	.section	.nv.constant3,"a",@progbits
	.align	8
.nv.constant3:
	.type		__cr_lgamma_table,@object
	.size		__cr_lgamma_table,(.L_8 - __cr_lgamma_table)
__cr_lgamma_table:
        /*0000*/ 	.byte	0x00, 0x00, 0x00, 0x00, 0x00, 0x00, 0x00, 0x00, 0x00, 0x00, 0x00, 0x00, 0x00, 0x00, 0x00, 0x00
        /*0010*/ 	.byte	0xef, 0x39, 0xfa, 0xfe, 0x42, 0x2e, 0xe6, 0x3f, 0x02, 0x20, 0x2a, 0xfa, 0x0b, 0xab, 0xfc, 0x3f
        /*0020*/ 	.byte	0xf9, 0x2c, 0x92, 0x7c, 0xa7, 0x6c, 0x09, 0x40, 0xc9, 0x79, 0x44, 0x3c, 0x64, 0x26, 0x13, 0x40
        /*0030*/ 	.byte	0xca, 0x01, 0xcf, 0x3a, 0x27, 0x51, 0x1a, 0x40, 0x30, 0xcc, 0x2d, 0xf3, 0xe1, 0x0c, 0x21, 0x40
        /*0040*/ 	.byte	0x0d, 0xb7, 0xfc, 0x82, 0x8e, 0x35, 0x25, 0x40
.L_8:


//--------------------- .text._ZN3cub18CUB_300001_SM_10006detail11EmptyKernelIvEEvv --------------------------
	.section	.text._ZN3cub18CUB_300001_SM_10006detail11EmptyKernelIvEEvv,"ax",@progbits
	.align	128
        .global         _ZN3cub18CUB_300001_SM_10006detail11EmptyKernelIvEEvv
        .type           _ZN3cub18CUB_300001_SM_10006detail11EmptyKernelIvEEvv,@function
        .size           _ZN3cub18CUB_300001_SM_10006detail11EmptyKernelIvEEvv,(.L_x_1 - _ZN3cub18CUB_300001_SM_10006detail11EmptyKernelIvEEvv)
        .other          _ZN3cub18CUB_300001_SM_10006detail11EmptyKernelIvEEvv,@"STO_CUDA_ENTRY STV_DEFAULT"
_ZN3cub18CUB_300001_SM_10006detail11EmptyKernelIvEEvv:
.text._ZN3cub18CUB_300001_SM_10006detail11EmptyKernelIvEEvv:
[----:B------:R-:W-:Y:S01]  /*0000*/  LDC R1, c[0x0][0x37c] ;  /* 0x0000df00ff017b82 */ /* 0x000fe20000000800 */
[----:B------:R-:W-:Y:S05]  /*0010*/  EXIT ;  /* 0x000000000000794d */ /* 0x000fea0003800000 */
.L_x_0:
[----:B------:R-:W-:-:S00]  /*0020*/  BRA `(.L_x_0) ;  /* 0xfffffffc00fc7947 */ /* 0x000fc0000383ffff */
[----:B------:R-:W-:-:S00]  /*0030*/  NOP ;  /* 0x0000000000007918 */ /* 0x000fc00000000000 */
        /* <DEDUP_REMOVED lines=12> */
.L_x_1:


//--------------------- .nv.global.init           --------------------------
	.section	.nv.global.init,"aw",@progbits
	.align	4
.nv.global.init:
	.type		mrg32k3aM1SubSeq,@object
	.size		mrg32k3aM1SubSeq,(mrg32k3aM2SubSeq - mrg32k3aM1SubSeq)
mrg32k3aM1SubSeq:
        /*0000*/ 	.byte	0x0b, 0xcc, 0xee, 0x04, 0x73, 0x29, 0x8b, 0x6f, 0xf6, 0x53, 0x03, 0xf6, 0x23, 0xf6, 0xea, 0xda
        /* <DEDUP_REMOVED lines=125> */
	.type		mrg32k3aM2SubSeq,@object
	.size		mrg32k3aM2SubSeq,(mrg32k3aM1 - mrg32k3aM2SubSeq)
mrg32k3aM2SubSeq:
        /* <DEDUP_REMOVED lines=126> */
	.type		mrg32k3aM1,@object
	.size		mrg32k3aM1,(mrg32k3aM1Seq - mrg32k3aM1)
mrg32k3aM1:
        /* <DEDUP_REMOVED lines=144> */
	.type		mrg32k3aM1Seq,@object
	.size		mrg32k3aM1Seq,(mrg32k3aM2 - mrg32k3aM1Seq)
mrg32k3aM1Seq:
        /* <DEDUP_REMOVED lines=144> */
	.type		mrg32k3aM2,@object
	.size		mrg32k3aM2,(mrg32k3aM2Seq - mrg32k3aM2)
mrg32k3aM2:
        /* <DEDUP_REMOVED lines=144> */
	.type		mrg32k3aM2Seq,@object
	.size		mrg32k3aM2Seq,(precalc_xorwow_matrix - mrg32k3aM2Seq)
mrg32k3aM2Seq:
        /* <DEDUP_REMOVED lines=144> */
	.type		precalc_xorwow_matrix,@object
	.size		precalc_xorwow_matrix,(precalc_xorwow_offset_matrix - precalc_xorwow_matrix)
precalc_xorwow_matrix:
        /* <DEDUP_REMOVED lines=6400> */
	.type		precalc_xorwow_offset_matrix,@object
	.size		precalc_xorwow_offset_matrix,(.L_1 - precalc_xorwow_offset_matrix)
precalc_xorwow_offset_matrix:
        /* <DEDUP_REMOVED lines=6400> */
.L_1:


//--------------------- .nv.shared.reserved.0     --------------------------
	.section	.nv.shared.reserved.0,"aw",@nobits
	.weak		__nv_reservedSMEM_offset_0_alias
	.size		__nv_reservedSMEM_offset_0_alias, 0, 64
	.other		__nv_reservedSMEM_offset_0_alias,@"STO_CUDA_RESERVED_SHARED STV_DEFAULT"
__nv_reservedSMEM_offset_0_alias:
	.zero		0
	.zero		64


//--------------------- .nv.global                --------------------------
	.section	.nv.global,"aw",@nobits
.nv.global:
	.type		_ZN41_INTERNAL_5188e570_4_k_cu_0f5ed04b_1077966thrust24THRUST_300001_SM_1000_NS12placeholders2_8E,@object
	.size		_ZN41_INTERNAL_5188e570_4_k_cu_0f5ed04b_1077966thrust24THRUST_300001_SM_1000_NS12placeholders2_8E,(_ZN41_INTERNAL_5188e570_4_k_cu_0f5ed04b_1077964cuda3std3__443_GLOBAL__N__5188e570_4_k_cu_0f5ed04b_1077966ignoreE - _ZN41_INTERNAL_5188e570_4_k_cu_0f5ed04b_1077966thrust24THRUST_300001_SM_1000_NS12placeholders2_8E)
_ZN41_INTERNAL_5188e570_4_k_cu_0f5ed04b_1077966thrust24THRUST_300001_SM_1000_NS12placeholders2_8E:
	.zero		1
	.type		_ZN41_INTERNAL_5188e570_4_k_cu_0f5ed04b_1077964cuda3std3__443_GLOBAL__N__5188e570_4_k_cu_0f5ed04b_1077966ignoreE,@object
	.size		_ZN41_INTERNAL_5188e570_4_k_cu_0f5ed04b_1077964cuda3std3__443_GLOBAL__N__5188e570_4_k_cu_0f5ed04b_1077966ignoreE,(_ZN41_INTERNAL_5188e570_4_k_cu_0f5ed04b_1077964cuda3std6ranges3__45__cpo4dataE - _ZN41_INTERNAL_5188e570_4_k_cu_0f5ed04b_1077964cuda3std3__443_GLOBAL__N__5188e570_4_k_cu_0f5ed04b_1077966ignoreE)
_ZN41_INTERNAL_5188e570_4_k_cu_0f5ed04b_1077964cuda3std3__443_GLOBAL__N__5188e570_4_k_cu_0f5ed04b_1077966ignoreE:
	.zero		1
	.type		_ZN41_INTERNAL_5188e570_4_k_cu_0f5ed04b_1077964cuda3std6ranges3__45__cpo4dataE,@object
	.size		_ZN41_INTERNAL_5188e570_4_k_cu_0f5ed04b_1077964cuda3std6ranges3__45__cpo4dataE,(_ZN41_INTERNAL_5188e570_4_k_cu_0f5ed04b_1077966thrust24THRUST_300001_SM_1000_NS6system3cpp3parE - _ZN41_INTERNAL_5188e570_4_k_cu_0f5ed04b_1077964cuda3std6ranges3__45__cpo4dataE)
_ZN41_INTERNAL_5188e570_4_k_cu_0f5ed04b_1077964cuda3std6ranges3__45__cpo4dataE:
	.zero		1
	.type		_ZN41_INTERNAL_5188e570_4_k_cu_0f5ed04b_1077966thrust24THRUST_300001_SM_1000_NS6system3cpp3parE,@object
	.size		_ZN41_INTERNAL_5188e570_4_k_cu_0f5ed04b_1077966thrust24THRUST_300001_SM_1000_NS6system3cpp3parE,(_ZN41_INTERNAL_5188e570_4_k_cu_0f5ed04b_1077964cuda3std3__45__cpo5beginE - _ZN41_INTERNAL_5188e570_4_k_cu_0f5ed04b_1077966thrust24THRUST_300001_SM_1000_NS6system3cpp3parE)
_ZN41_INTERNAL_5188e570_4_k_cu_0f5ed04b_1077966thrust24THRUST_300001_SM_1000_NS6system3cpp3parE:
	.zero		1
	.type		_ZN41_INTERNAL_5188e570_4_k_cu_0f5ed04b_1077964cuda3std3__45__cpo5beginE,@object
	.size		_ZN41_INTERNAL_5188e570_4_k_cu_0f5ed04b_1077964cuda3std3__45__cpo5beginE,(_ZN41_INTERNAL_5188e570_4_k_cu_0f5ed04b_1077964cuda3std6ranges3__45__cpo5beginE - _ZN41_INTERNAL_5188e570_4_k_cu_0f5ed04b_1077964cuda3std3__45__cpo5beginE)
_ZN41_INTERNAL_5188e570_4_k_cu_0f5ed04b_1077964cuda3std3__45__cpo5beginE:
	.zero		1
	.type		_ZN41_INTERNAL_5188e570_4_k_cu_0f5ed04b_1077964cuda3std6ranges3__45__cpo5beginE,@object
	.size		_ZN41_INTERNAL_5188e570_4_k_cu_0f5ed04b_1077964cuda3std6ranges3__45__cpo5beginE,(_ZN41_INTERNAL_5188e570_4_k_cu_0f5ed04b_1077966thrust24THRUST_300001_SM_1000_NS6deviceE - _ZN41_INTERNAL_5188e570_4_k_cu_0f5ed04b_1077964cuda3std6ranges3__45__cpo5beginE)
_ZN41_INTERNAL_5188e570_4_k_cu_0f5ed04b_1077964cuda3std6ranges3__45__cpo5beginE:
	.zero		1
	.type		_ZN41_INTERNAL_5188e570_4_k_cu_0f5ed04b_1077966thrust24THRUST_300001_SM_1000_NS6deviceE,@object
	.size		_ZN41_INTERNAL_5188e570_4_k_cu_0f5ed04b_1077966thrust24THRUST_300001_SM_1000_NS6deviceE,(_ZN41_INTERNAL_5188e570_4_k_cu_0f5ed04b_1077964cuda3std3__47nulloptE - _ZN41_INTERNAL_5188e570_4_k_cu_0f5ed04b_1077966thrust24THRUST_300001_SM_1000_NS6deviceE)
_ZN41_INTERNAL_5188e570_4_k_cu_0f5ed04b_1077966thrust24THRUST_300001_SM_1000_NS6deviceE:
	.zero		1
	.type		_ZN41_INTERNAL_5188e570_4_k_cu_0f5ed04b_1077964cuda3std3__47nulloptE,@object
	.size		_ZN41_INTERNAL_5188e570_4_k_cu_0f5ed04b_1077964cuda3std3__47nulloptE,(_ZN41_INTERNAL_5188e570_4_k_cu_0f5ed04b_1077964cuda3std6ranges3__45__cpo8distanceE - _ZN41_INTERNAL_5188e570_4_k_cu_0f5ed04b_1077964cuda3std3__47nulloptE)
_ZN41_INTERNAL_5188e570_4_k_cu_0f5ed04b_1077964cuda3std3__47nulloptE:
	.zero		1
	.type		_ZN41_INTERNAL_5188e570_4_k_cu_0f5ed04b_1077964cuda3std6ranges3__45__cpo8distanceE,@object
	.size		_ZN41_INTERNAL_5188e570_4_k_cu_0f5ed04b_1077964cuda3std6ranges3__45__cpo8distanceE,(_ZN41_INTERNAL_5188e570_4_k_cu_0f5ed04b_1077966thrust24THRUST_300001_SM_1000_NS12placeholders2_4E - _ZN41_INTERNAL_5188e570_4_k_cu_0f5ed04b_1077964cuda3std6ranges3__45__cpo8distanceE)
_ZN41_INTERNAL_5188e570_4_k_cu_0f5ed04b_1077964cuda3std6ranges3__45__cpo8distanceE:
	.zero		1
	.type		_ZN41_INTERNAL_5188e570_4_k_cu_0f5ed04b_1077966thrust24THRUST_300001_SM_1000_NS12placeholders2_4E,@object
	.size		_ZN41_INTERNAL_5188e570_4_k_cu_0f5ed04b_1077966thrust24THRUST_300001_SM_1000_NS12placeholders2_4E,(_ZN41_INTERNAL_5188e570_4_k_cu_0f5ed04b_1077964cuda3std3__45__cpo6rbeginE - _ZN41_INTERNAL_5188e570_4_k_cu_0f5ed04b_1077966thrust24THRUST_300001_SM_1000_NS12placeholders2_4E)
_ZN41_INTERNAL_5188e570_4_k_cu_0f5ed04b_1077966thrust24THRUST_300001_SM_1000_NS12placeholders2_4E:
	.zero		1
	.type		_ZN41_INTERNAL_5188e570_4_k_cu_0f5ed04b_1077964cuda3std3__45__cpo6rbeginE,@object
	.size		_ZN41_INTERNAL_5188e570_4_k_cu_0f5ed04b_1077964cuda3std3__45__cpo6rbeginE,(_ZN41_INTERNAL_5188e570_4_k_cu_0f5ed04b_1077964cuda3std6ranges3__45__cpo7advanceE - _ZN41_INTERNAL_5188e570_4_k_cu_0f5ed04b_1077964cuda3std3__45__cpo6rbeginE)
_ZN41_INTERNAL_5188e570_4_k_cu_0f5ed04b_1077964cuda3std3__45__cpo6rbeginE:
	.zero		1
	.type		_ZN41_INTERNAL_5188e570_4_k_cu_0f5ed04b_1077964cuda3std6ranges3__45__cpo7advanceE,@object
	.size		_ZN41_INTERNAL_5188e570_4_k_cu_0f5ed04b_1077964cuda3std6ranges3__45__cpo7advanceE,(_ZN41_INTERNAL_5188e570_4_k_cu_0f5ed04b_1077966thrust24THRUST_300001_SM_1000_NS12placeholders3_10E - _ZN41_INTERNAL_5188e570_4_k_cu_0f5ed04b_1077964cuda3std6ranges3__45__cpo7advanceE)
_ZN41_INTERNAL_5188e570_4_k_cu_0f5ed04b_1077964cuda3std6ranges3__45__cpo7advanceE:
	.zero		1
	.type		_ZN41_INTERNAL_5188e570_4_k_cu_0f5ed04b_1077966thrust24THRUST_300001_SM_1000_NS12placeholders3_10E,@object
	.size		_ZN41_INTERNAL_5188e570_4_k_cu_0f5ed04b_1077966thrust24THRUST_300001_SM_1000_NS12placeholders3_10E,(_ZN41_INTERNAL_5188e570_4_k_cu_0f5ed04b_1077964cuda3std3__48in_placeE - _ZN41_INTERNAL_5188e570_4_k_cu_0f5ed04b_1077966thrust24THRUST_300001_SM_1000_NS12placeholders3_10E)
_ZN41_INTERNAL_5188e570_4_k_cu_0f5ed04b_1077966thrust24THRUST_300001_SM_1000_NS12placeholders3_10E:
	.zero		1
	.type		_ZN41_INTERNAL_5188e570_4_k_cu_0f5ed04b_1077964cuda3std3__48in_placeE,@object
	.size		_ZN41_INTERNAL_5188e570_4_k_cu_0f5ed04b_1077964cuda3std3__48in_placeE,(_ZN41_INTERNAL_5188e570_4_k_cu_0f5ed04b_1077964cuda3std6ranges3__45__cpo4sizeE - _ZN41_INTERNAL_5188e570_4_k_cu_0f5ed04b_1077964cuda3std3__48in_placeE)
_ZN41_INTERNAL_5188e570_4_k_cu_0f5ed04b_1077964cuda3std3__48in_placeE:
	.zero		1
	.type		_ZN41_INTERNAL_5188e570_4_k_cu_0f5ed04b_1077964cuda3std6ranges3__45__cpo4sizeE,@object
	.size		_ZN41_INTERNAL_5188e570_4_k_cu_0f5ed04b_1077964cuda3std6ranges3__45__cpo4sizeE,(_ZN41_INTERNAL_5188e570_4_k_cu_0f5ed04b_1077966thrust24THRUST_300001_SM_1000_NS12placeholders2_2E - _ZN41_INTERNAL_5188e570_4_k_cu_0f5ed04b_1077964cuda3std6ranges3__45__cpo4sizeE)
_ZN41_INTERNAL_5188e570_4_k_cu_0f5ed04b_1077964cuda3std6ranges3__45__cpo4sizeE:
	.zero		1
	.type		_ZN41_INTERNAL_5188e570_4_k_cu_0f5ed04b_1077966thrust24THRUST_300001_SM_1000_NS12placeholders2_2E,@object
	.size		_ZN41_INTERNAL_5188e570_4_k_cu_0f5ed04b_1077966thrust24THRUST_300001_SM_1000_NS12placeholders2_2E,(_ZN41_INTERNAL_5188e570_4_k_cu_0f5ed04b_1077964cuda3std3__45__cpo6cbeginE - _ZN41_INTERNAL_5188e570_4_k_cu_0f5ed04b_1077966thrust24THRUST_300001_SM_1000_NS12placeholders2_2E)
_ZN41_INTERNAL_5188e570_4_k_cu_0f5ed04b_1077966thrust24THRUST_300001_SM_1000_NS12placeholders2_2E:
	.zero		1
	.type		_ZN41_INTERNAL_5188e570_4_k_cu_0f5ed04b_1077964cuda3std3__45__cpo6cbeginE,@object
	.size		_ZN41_INTERNAL_5188e570_4_k_cu_0f5ed04b_1077964cuda3std3__45__cpo6cbeginE,(_ZN41_INTERNAL_5188e570_4_k_cu_0f5ed04b_1077964cuda3std6ranges3__45__cpo6cbeginE - _ZN41_INTERNAL_5188e570_4_k_cu_0f5ed04b_1077964cuda3std3__45__cpo6cbeginE)
_ZN41_INTERNAL_5188e570_4_k_cu_0f5ed04b_1077964cuda3std3__45__cpo6cbeginE:
	.zero		1
	.type		_ZN41_INTERNAL_5188e570_4_k_cu_0f5ed04b_1077964cuda3std6ranges3__45__cpo6cbeginE,@object
	.size		_ZN41_INTERNAL_5188e570_4_k_cu_0f5ed04b_1077964cuda3std6ranges3__45__cpo6cbeginE,(_ZN41_INTERNAL_5188e570_4_k_cu_0f5ed04b_1077966thrust24THRUST_300001_SM_1000_NS12placeholders2_6E - _ZN41_INTERNAL_5188e570_4_k_cu_0f5ed04b_1077964cuda3std6ranges3__45__cpo6cbeginE)
_ZN41_INTERNAL_5188e570_4_k_cu_0f5ed04b_1077964cuda3std6ranges3__45__cpo6cbeginE:
	.zero		1
	.type		_ZN41_INTERNAL_5188e570_4_k_cu_0f5ed04b_1077966thrust24THRUST_300001_SM_1000_NS12placeholders2_6E,@object
	.size		_ZN41_INTERNAL_5188e570_4_k_cu_0f5ed04b_1077966thrust24THRUST_300001_SM_1000_NS12placeholders2_6E,(_ZN41_INTERNAL_5188e570_4_k_cu_0f5ed04b_1077964cuda3std3__45__cpo7crbeginE - _ZN41_INTERNAL_5188e570_4_k_cu_0f5ed04b_1077966thrust24THRUST_300001_SM_1000_NS12placeholders2_6E)
_ZN41_INTERNAL_5188e570_4_k_cu_0f5ed04b_1077966thrust24THRUST_300001_SM_1000_NS12placeholders2_6E:
	.zero		1
	.type		_ZN41_INTERNAL_5188e570_4_k_cu_0f5ed04b_1077964cuda3std3__45__cpo7crbeginE,@object
	.size		_ZN41_INTERNAL_5188e570_4_k_cu_0f5ed04b_1077964cuda3std3__45__cpo7crbeginE,(_ZN41_INTERNAL_5188e570_4_k_cu_0f5ed04b_1077964cuda3std6ranges3__45__cpo4nextE - _ZN41_INTERNAL_5188e570_4_k_cu_0f5ed04b_1077964cuda3std3__45__cpo7crbeginE)
_ZN41_INTERNAL_5188e570_4_k_cu_0f5ed04b_1077964cuda3std3__45__cpo7crbeginE:
	.zero		1
	.type		_ZN41_INTERNAL_5188e570_4_k_cu_0f5ed04b_1077964cuda3std6ranges3__45__cpo4nextE,@object
	.size		_ZN41_INTERNAL_5188e570_4_k_cu_0f5ed04b_1077964cuda3std6ranges3__45__cpo4nextE,(_ZN41_INTERNAL_5188e570_4_k_cu_0f5ed04b_1077964cuda3std6ranges3__45__cpo4swapE - _ZN41_INTERNAL_5188e570_4_k_cu_0f5ed04b_1077964cuda3std6ranges3__45__cpo4nextE)
_ZN41_INTERNAL_5188e570_4_k_cu_0f5ed04b_1077964cuda3std6ranges3__45__cpo4nextE:
	.zero		1
	.type		_ZN41_INTERNAL_5188e570_4_k_cu_0f5ed04b_1077964cuda3std6ranges3__45__cpo4swapE,@object
	.size		_ZN41_INTERNAL_5188e570_4_k_cu_0f5ed04b_1077964cuda3std6ranges3__45__cpo4swapE,(_ZN41_INTERNAL_5188e570_4_k_cu_0f5ed04b_1077966thrust24THRUST_300001_SM_1000_NS8cuda_cub10par_nosyncE - _ZN41_INTERNAL_5188e570_4_k_cu_0f5ed04b_1077964cuda3std6ranges3__45__cpo4swapE)
_ZN41_INTERNAL_5188e570_4_k_cu_0f5ed04b_1077964cuda3std6ranges3__45__cpo4swapE:
	.zero		1
	.type		_ZN41_INTERNAL_5188e570_4_k_cu_0f5ed04b_1077966thrust24THRUST_300001_SM_1000_NS8cuda_cub10par_nosyncE,@object
	.size		_ZN41_INTERNAL_5188e570_4_k_cu_0f5ed04b_1077966thrust24THRUST_300001_SM_1000_NS8cuda_cub10par_nosyncE,(_ZN41_INTERNAL_5188e570_4_k_cu_0f5ed04b_1077966thrust24THRUST_300001_SM_1000_NS3seqE - _ZN41_INTERNAL_5188e570_4_k_cu_0f5ed04b_1077966thrust24THRUST_300001_SM_1000_NS8cuda_cub10par_nosyncE)
_ZN41_INTERNAL_5188e570_4_k_cu_0f5ed04b_1077966thrust24THRUST_300001_SM_1000_NS8cuda_cub10par_nosyncE:
	.zero		1
	.type		_ZN41_INTERNAL_5188e570_4_k_cu_0f5ed04b_1077966thrust24THRUST_300001_SM_1000_NS3seqE,@object
	.size		_ZN41_INTERNAL_5188e570_4_k_cu_0f5ed04b_1077966thrust24THRUST_300001_SM_1000_NS3seqE,(_ZN41_INTERNAL_5188e570_4_k_cu_0f5ed04b_1077964cuda3std3__420unreachable_sentinelE - _ZN41_INTERNAL_5188e570_4_k_cu_0f5ed04b_1077966thrust24THRUST_300001_SM_1000_NS3seqE)
_ZN41_INTERNAL_5188e570_4_k_cu_0f5ed04b_1077966thrust24THRUST_300001_SM_1000_NS3seqE:
	.zero		1
	.type		_ZN41_INTERNAL_5188e570_4_k_cu_0f5ed04b_1077964cuda3std3__420unreachable_sentinelE,@object
	.size		_ZN41_INTERNAL_5188e570_4_k_cu_0f5ed04b_1077964cuda3std3__420unreachable_sentinelE,(_ZN41_INTERNAL_5188e570_4_k_cu_0f5ed04b_1077964cuda3std6ranges3__45__cpo5ssizeE - _ZN41_INTERNAL_5188e570_4_k_cu_0f5ed04b_1077964cuda3std3__420unreachable_sentinelE)
_ZN41_INTERNAL_5188e570_4_k_cu_0f5ed04b_1077964cuda3std3__420unreachable_sentinelE:
	.zero		1
	.type		_ZN41_INTERNAL_5188e570_4_k_cu_0f5ed04b_1077964cuda3std6ranges3__45__cpo5ssizeE,@object
	.size		_ZN41_INTERNAL_5188e570_4_k_cu_0f5ed04b_1077964cuda3std6ranges3__45__cpo5ssizeE,(_ZN41_INTERNAL_5188e570_4_k_cu_0f5ed04b_1077966thrust24THRUST_300001_SM_1000_NS12placeholders2_3E - _ZN41_INTERNAL_5188e570_4_k_cu_0f5ed04b_1077964cuda3std6ranges3__45__cpo5ssizeE)
_ZN41_INTERNAL_5188e570_4_k_cu_0f5ed04b_1077964cuda3std6ranges3__45__cpo5ssizeE:
	.zero		1
	.type		_ZN41_INTERNAL_5188e570_4_k_cu_0f5ed04b_1077966thrust24THRUST_300001_SM_1000_NS12placeholders2_3E,@object
	.size		_ZN41_INTERNAL_5188e570_4_k_cu_0f5ed04b_1077966thrust24THRUST_300001_SM_1000_NS12placeholders2_3E,(_ZN41_INTERNAL_5188e570_4_k_cu_0f5ed04b_1077964cuda3std3__45__cpo4cendE - _ZN41_INTERNAL_5188e570_4_k_cu_0f5ed04b_1077966thrust24THRUST_300001_SM_1000_NS12placeholders2_3E)
_ZN41_INTERNAL_5188e570_4_k_cu_0f5ed04b_1077966thrust24THRUST_300001_SM_1000_NS12placeholders2_3E:
	.zero		1
	.type		_ZN41_INTERNAL_5188e570_4_k_cu_0f5ed04b_1077964cuda3std3__45__cpo4cendE,@object
	.size		_ZN41_INTERNAL_5188e570_4_k_cu_0f5ed04b_1077964cuda3std3__45__cpo4cendE,(_ZN41_INTERNAL_5188e570_4_k_cu_0f5ed04b_1077964cuda3std6ranges3__45__cpo4cendE - _ZN41_INTERNAL_5188e570_4_k_cu_0f5ed04b_1077964cuda3std3__45__cpo4cendE)
_ZN41_INTERNAL_5188e570_4_k_cu_0f5ed04b_1077964cuda3std3__45__cpo4cendE:
	.zero		1
	.type		_ZN41_INTERNAL_5188e570_4_k_cu_0f5ed04b_1077964cuda3std6ranges3__45__cpo4cendE,@object
	.size		_ZN41_INTERNAL_5188e570_4_k_cu_0f5ed04b_1077964cuda3std6ranges3__45__cpo4cendE,(_ZN41_INTERNAL_5188e570_4_k_cu_0f5ed04b_1077966thrust24THRUST_300001_SM_1000_NS12placeholders2_7E - _ZN41_INTERNAL_5188e570_4_k_cu_0f5ed04b_1077964cuda3std6ranges3__45__cpo4cendE)
_ZN41_INTERNAL_5188e570_4_k_cu_0f5ed04b_1077964cuda3std6ranges3__45__cpo4cendE:
	.zero		1
	.type		_ZN41_INTERNAL_5188e570_4_k_cu_0f5ed04b_1077966thrust24THRUST_300001_SM_1000_NS12placeholders2_7E,@object
	.size		_ZN41_INTERNAL_5188e570_4_k_cu_0f5ed04b_1077966thrust24THRUST_300001_SM_1000_NS12placeholders2_7E,(_ZN41_INTERNAL_5188e570_4_k_cu_0f5ed04b_1077964cuda3std3__45__cpo5crendE - _ZN41_INTERNAL_5188e570_4_k_cu_0f5ed04b_1077966thrust24THRUST_300001_SM_1000_NS12placeholders2_7E)
_ZN41_INTERNAL_5188e570_4_k_cu_0f5ed04b_1077966thrust24THRUST_300001_SM_1000_NS12placeholders2_7E:
	.zero		1
	.type		_ZN41_INTERNAL_5188e570_4_k_cu_0f5ed04b_1077964cuda3std3__45__cpo5crendE,@object
	.size		_ZN41_INTERNAL_5188e570_4_k_cu_0f5ed04b_1077964cuda3std3__45__cpo5crendE,(_ZN41_INTERNAL_5188e570_4_k_cu_0f5ed04b_1077964cuda3std6ranges3__45__cpo4prevE - _ZN41_INTERNAL_5188e570_4_k_cu_0f5ed04b_1077964cuda3std3__45__cpo5crendE)
_ZN41_INTERNAL_5188e570_4_k_cu_0f5ed04b_1077964cuda3std3__45__cpo5crendE:
	.zero		1
	.type		_ZN41_INTERNAL_5188e570_4_k_cu_0f5ed04b_1077964cuda3std6ranges3__45__cpo4prevE,@object
	.size		_ZN41_INTERNAL_5188e570_4_k_cu_0f5ed04b_1077964cuda3std6ranges3__45__cpo4prevE,(_ZN41_INTERNAL_5188e570_4_k_cu_0f5ed04b_1077964cuda3std6ranges3__45__cpo9iter_moveE - _ZN41_INTERNAL_5188e570_4_k_cu_0f5ed04b_1077964cuda3std6ranges3__45__cpo4prevE)
_ZN41_INTERNAL_5188e570_4_k_cu_0f5ed04b_1077964cuda3std6ranges3__45__cpo4prevE:
	.zero		1
	.type		_ZN41_INTERNAL_5188e570_4_k_cu_0f5ed04b_1077964cuda3std6ranges3__45__cpo9iter_moveE,@object
	.size		_ZN41_INTERNAL_5188e570_4_k_cu_0f5ed04b_1077964cuda3std6ranges3__45__cpo9iter_moveE,(_ZN41_INTERNAL_5188e570_4_k_cu_0f5ed04b_1077966thrust24THRUST_300001_SM_1000_NS6system6detail10sequential3seqE - _ZN41_INTERNAL_5188e570_4_k_cu_0f5ed04b_1077964cuda3std6ranges3__45__cpo9iter_moveE)
_ZN41_INTERNAL_5188e570_4_k_cu_0f5ed04b_1077964cuda3std6ranges3__45__cpo9iter_moveE:
	.zero		1
	.type		_ZN41_INTERNAL_5188e570_4_k_cu_0f5ed04b_1077966thrust24THRUST_300001_SM_1000_NS6system6detail10sequential3seqE,@object
	.size		_ZN41_INTERNAL_5188e570_4_k_cu_0f5ed04b_1077966thrust24THRUST_300001_SM_1000_NS6system6detail10sequential3seqE,(_ZN41_INTERNAL_5188e570_4_k_cu_0f5ed04b_1077966thrust24THRUST_300001_SM_1000_NS12placeholders2_9E - _ZN41_INTERNAL_5188e570_4_k_cu_0f5ed04b_1077966thrust24THRUST_300001_SM_1000_NS6system6detail10sequential3seqE)
_ZN41_INTERNAL_5188e570_4_k_cu_0f5ed04b_1077966thrust24THRUST_300001_SM_1000_NS6system6detail10sequential3seqE:
	.zero		1
	.type		_ZN41_INTERNAL_5188e570_4_k_cu_0f5ed04b_1077966thrust24THRUST_300001_SM_1000_NS12placeholders2_9E,@object
	.size		_ZN41_INTERNAL_5188e570_4_k_cu_0f5ed04b_1077966thrust24THRUST_300001_SM_1000_NS12placeholders2_9E,(_ZN41_INTERNAL_5188e570_4_k_cu_0f5ed04b_1077964cuda3std3__419piecewise_constructE - _ZN41_INTERNAL_5188e570_4_k_cu_0f5ed04b_1077966thrust24THRUST_300001_SM_1000_NS12placeholders2_9E)
_ZN41_INTERNAL_5188e570_4_k_cu_0f5ed04b_1077966thrust24THRUST_300001_SM_1000_NS12placeholders2_9E:
	.zero		1
	.type		_ZN41_INTERNAL_5188e570_4_k_cu_0f5ed04b_1077964cuda3std3__419piecewise_constructE,@object
	.size		_ZN41_INTERNAL_5188e570_4_k_cu_0f5ed04b_1077964cuda3std3__419piecewise_constructE,(_ZN41_INTERNAL_5188e570_4_k_cu_0f5ed04b_1077964cuda3std6ranges3__45__cpo5cdataE - _ZN41_INTERNAL_5188e570_4_k_cu_0f5ed04b_1077964cuda3std3__419piecewise_constructE)
_ZN41_INTERNAL_5188e570_4_k_cu_0f5ed04b_1077964cuda3std3__419piecewise_constructE:
	.zero		1
	.type		_ZN41_INTERNAL_5188e570_4_k_cu_0f5ed04b_1077964cuda3std6ranges3__45__cpo5cdataE,@object
	.size		_ZN41_INTERNAL_5188e570_4_k_cu_0f5ed04b_1077964cuda3std6ranges3__45__cpo5cdataE,(_ZN41_INTERNAL_5188e570_4_k_cu_0f5ed04b_1077966thrust24THRUST_300001_SM_1000_NS12placeholders2_1E - _ZN41_INTERNAL_5188e570_4_k_cu_0f5ed04b_1077964cuda3std6ranges3__45__cpo5cdataE)
_ZN41_INTERNAL_5188e570_4_k_cu_0f5ed04b_1077964cuda3std6ranges3__45__cpo5cdataE:
	.zero		1
	.type		_ZN41_INTERNAL_5188e570_4_k_cu_0f5ed04b_1077966thrust24THRUST_300001_SM_1000_NS12placeholders2_1E,@object
	.size		_ZN41_INTERNAL_5188e570_4_k_cu_0f5ed04b_1077966thrust24THRUST_300001_SM_1000_NS12placeholders2_1E,(_ZN41_INTERNAL_5188e570_4_k_cu_0f5ed04b_1077964cuda3std3__45__cpo3endE - _ZN41_INTERNAL_5188e570_4_k_cu_0f5ed04b_1077966thrust24THRUST_300001_SM_1000_NS12placeholders2_1E)
_ZN41_INTERNAL_5188e570_4_k_cu_0f5ed04b_1077966thrust24THRUST_300001_SM_1000_NS12placeholders2_1E:
	.zero		1
	.type		_ZN41_INTERNAL_5188e570_4_k_cu_0f5ed04b_1077964cuda3std3__45__cpo3endE,@object
	.size		_ZN41_INTERNAL_5188e570_4_k_cu_0f5ed04b_1077964cuda3std3__45__cpo3endE,(_ZN41_INTERNAL_5188e570_4_k_cu_0f5ed04b_1077964cuda3std6ranges3__45__cpo3endE - _ZN41_INTERNAL_5188e570_4_k_cu_0f5ed04b_1077964cuda3std3__45__cpo3endE)
_ZN41_INTERNAL_5188e570_4_k_cu_0f5ed04b_1077964cuda3std3__45__cpo3endE:
	.zero		1
	.type		_ZN41_INTERNAL_5188e570_4_k_cu_0f5ed04b_1077964cuda3std6ranges3__45__cpo3endE,@object
	.size		_ZN41_INTERNAL_5188e570_4_k_cu_0f5ed04b_1077964cuda3std6ranges3__45__cpo3endE,(_ZN41_INTERNAL_5188e570_4_k_cu_0f5ed04b_1077966thrust24THRUST_300001_SM_1000_NS12placeholders2_5E - _ZN41_INTERNAL_5188e570_4_k_cu_0f5ed04b_1077964cuda3std6ranges3__45__cpo3endE)
_ZN41_INTERNAL_5188e570_4_k_cu_0f5ed04b_1077964cuda3std6ranges3__45__cpo3endE:
	.zero		1
	.type		_ZN41_INTERNAL_5188e570_4_k_cu_0f5ed04b_1077966thrust24THRUST_300001_SM_1000_NS12placeholders2_5E,@object
	.size		_ZN41_INTERNAL_5188e570_4_k_cu_0f5ed04b_1077966thrust24THRUST_300001_SM_1000_NS12placeholders2_5E,(_ZN41_INTERNAL_5188e570_4_k_cu_0f5ed04b_1077964cuda3std3__45__cpo4rendE - _ZN41_INTERNAL_5188e570_4_k_cu_0f5ed04b_1077966thrust24THRUST_300001_SM_1000_NS12placeholders2_5E)
_ZN41_INTERNAL_5188e570_4_k_cu_0f5ed04b_1077966thrust24THRUST_300001_SM_1000_NS12placeholders2_5E:
	.zero		1
	.type		_ZN41_INTERNAL_5188e570_4_k_cu_0f5ed04b_1077964cuda3std3__45__cpo4rendE,@object
	.size		_ZN41_INTERNAL_5188e570_4_k_cu_0f5ed04b_1077964cuda3std3__45__cpo4rendE,(_ZN41_INTERNAL_5188e570_4_k_cu_0f5ed04b_1077964cuda3std6ranges3__45__cpo9iter_swapE - _ZN41_INTERNAL_5188e570_4_k_cu_0f5ed04b_1077964cuda3std3__45__cpo4rendE)
_ZN41_INTERNAL_5188e570_4_k_cu_0f5ed04b_1077964cuda3std3__45__cpo4rendE:
	.zero		1
	.type		_ZN41_INTERNAL_5188e570_4_k_cu_0f5ed04b_1077964cuda3std6ranges3__45__cpo9iter_swapE,@object
	.size		_ZN41_INTERNAL_5188e570_4_k_cu_0f5ed04b_1077964cuda3std6ranges3__45__cpo9iter_swapE,(_ZN41_INTERNAL_5188e570_4_k_cu_0f5ed04b_1077964cuda3std3__48unexpectE - _ZN41_INTERNAL_5188e570_4_k_cu_0f5ed04b_1077964cuda3std6ranges3__45__cpo9iter_swapE)
_ZN41_INTERNAL_5188e570_4_k_cu_0f5ed04b_1077964cuda3std6ranges3__45__cpo9iter_swapE:
	.zero		1
	.type		_ZN41_INTERNAL_5188e570_4_k_cu_0f5ed04b_1077964cuda3std3__48unexpectE,@object
	.size		_ZN41_INTERNAL_5188e570_4_k_cu_0f5ed04b_1077964cuda3std3__48unexpectE,(_ZN41_INTERNAL_5188e570_4_k_cu_0f5ed04b_1077966thrust24THRUST_300001_SM_1000_NS8cuda_cub3parE - _ZN41_INTERNAL_5188e570_4_k_cu_0f5ed04b_1077964cuda3std3__48unexpectE)
_ZN41_INTERNAL_5188e570_4_k_cu_0f5ed04b_1077964cuda3std3__48unexpectE:
	.zero		1
	.type		_ZN41_INTERNAL_5188e570_4_k_cu_0f5ed04b_1077966thrust24THRUST_300001_SM_1000_NS8cuda_cub3parE,@object
	.size		_ZN41_INTERNAL_5188e570_4_k_cu_0f5ed04b_1077966thrust24THRUST_300001_SM_1000_NS8cuda_cub3parE,(.L_38 - _ZN41_INTERNAL_5188e570_4_k_cu_0f5ed04b_1077966thrust24THRUST_300001_SM_1000_NS8cuda_cub3parE)
_ZN41_INTERNAL_5188e570_4_k_cu_0f5ed04b_1077966thrust24THRUST_300001_SM_1000_NS8cuda_cub3parE:
	.zero		1
.L_38:


//--------------------- .nv.constant0._ZN3cub18CUB_300001_SM_10006detail11EmptyKernelIvEEvv --------------------------
	.section	.nv.constant0._ZN3cub18CUB_300001_SM_10006detail11EmptyKernelIvEEvv,"a",@progbits
	.sectionflags	@""
	.align	4
.nv.constant0._ZN3cub18CUB_300001_SM_10006detail11EmptyKernelIvEEvv:
	.zero		896


//--------------------- SYMBOLS --------------------------

	.type		.nv.reservedSmem.offset0,@object
	.size		.nv.reservedSmem.offset0,0x4
